//
// Generated by NVIDIA NVVM Compiler
//
// Compiler Build ID: CL-36424714
// Cuda compilation tools, release 13.0, V13.0.88
// Based on NVVM 20.0.0
//

.version 9.0
.target sm_100
.address_size 64

	// .globl	_Z12mandelKernelffffiPiiii

.visible .entry _Z12mandelKernelffffiPiiii(
	.param .f32 _Z12mandelKernelffffiPiiii_param_0,
	.param .f32 _Z12mandelKernelffffiPiiii_param_1,
	.param .f32 _Z12mandelKernelffffiPiiii_param_2,
	.param .f32 _Z12mandelKernelffffiPiiii_param_3,
	.param .u32 _Z12mandelKernelffffiPiiii_param_4,
	.param .u64 .ptr .align 1 _Z12mandelKernelffffiPiiii_param_5,
	.param .u32 _Z12mandelKernelffffiPiiii_param_6,
	.param .u32 _Z12mandelKernelffffiPiiii_param_7,
	.param .u32 _Z12mandelKernelffffiPiiii_param_8
)
{
	.reg .pred 	%p<4>;
	.reg .b32 	%r<19>;
	.reg .b32 	%f<20>;
	.reg .b64 	%rd<5>;

	ld.param.f32 	%f9, [_Z12mandelKernelffffiPiiii_param_0];
	ld.param.f32 	%f10, [_Z12mandelKernelffffiPiiii_param_1];
	ld.param.f32 	%f11, [_Z12mandelKernelffffiPiiii_param_2];
	ld.param.f32 	%f12, [_Z12mandelKernelffffiPiiii_param_3];
	ld.param.u32 	%r6, [_Z12mandelKernelffffiPiiii_param_4];
	ld.param.u64 	%rd1, [_Z12mandelKernelffffiPiiii_param_5];
	ld.param.u32 	%r7, [_Z12mandelKernelffffiPiiii_param_8];
	mov.u32 	%r9, %ctaid.x;
	mov.u32 	%r10, %ntid.x;
	mov.u32 	%r11, %tid.x;
	mad.lo.s32 	%r1, %r9, %r10, %r11;
	mov.u32 	%r12, %ctaid.y;
	mov.u32 	%r13, %ntid.y;
	mov.u32 	%r14, %tid.y;
	mad.lo.s32 	%r2, %r12, %r13, %r14;
	cvt.rn.f32.s32 	%f13, %r1;
	fma.rn.f32 	%f1, %f11, %f13, %f9;
	cvt.rn.f32.u32 	%f14, %r2;
	fma.rn.f32 	%f2, %f12, %f14, %f10;
	setp.lt.s32 	%p1, %r6, 1;
	mov.b32 	%r18, 0;
	@%p1 bra 	$L__BB0_4;
	mov.b32 	%r17, 0;
	mov.f32 	%f18, %f2;
	mov.f32 	%f19, %f1;
$L__BB0_2:
	mul.f32 	%f5, %f19, %f19;
	mul.f32 	%f6, %f18, %f18;
	add.f32 	%f15, %f5, %f6;
	setp.gt.f32 	%p2, %f15, 0f40800000;
	mov.u32 	%r18, %r17;
	@%p2 bra 	$L__BB0_4;
	sub.f32 	%f16, %f5, %f6;
	add.f32 	%f17, %f19, %f19;
	add.f32 	%f19, %f1, %f16;
	fma.rn.f32 	%f18, %f17, %f18, %f2;
	add.s32 	%r17, %r17, 1;
	setp.ne.s32 	%p3, %r17, %r6;
	mov.u32 	%r18, %r6;
	@%p3 bra 	$L__BB0_2;
$L__BB0_4:
	cvta.to.global.u64 	%rd2, %rd1;
	mad.lo.s32 	%r16, %r7, %r2, %r1;
	mul.wide.s32 	%rd3, %r16, 4;
	add.s64 	%rd4, %rd2, %rd3;
	st.global.u32 	[%rd4], %r18;
	ret;

}


// ===== COMPILED SASS (sm_100) =====

	.target	sm_100

	.elftype	@"ET_EXEC"


//--------------------- .note.nv.tkinfo           --------------------------
	.section	.note.nv.tkinfo,"",@"SHT_NOTE"
	.sectionflags	@"SHF_NOTE_NV_TKINFO"
	.tkinfo
        /*0018*/ 	.word	0x00000002
        /*0030*/ 	.string	""
        /*0030*/ 	.string	"ptxas"
        /*0030*/ 	.string	"Cuda compilation tools, release 13.0, V13.0.88"
        /*0030*/ 	.string	"Build cuda_13.0.r13.0/compiler.36424714_0"
        /*0030*/ 	.string	"-arch sm_100 -m 64 "



//--------------------- .note.nv.cuinfo           --------------------------
	.section	.note.nv.cuinfo,"",@"SHT_NOTE"
	.sectionflags	@"SHF_NOTE_NV_CUINFO"
        /*0018*/ 	.short	0x0002
        /*001a*/ 	.short	0x0064
        /*001c*/ 	.short	0x0082
	.zero		2


//--------------------- .nv.info                  --------------------------
	.section	.nv.info,"",@"SHT_CUDA_INFO"
	.align	4


	//----- nvinfo : EIATTR_REGCOUNT
	.align		4
        /*0000*/ 	.byte	0x04, 0x2f
        /*0002*/ 	.short	(.L_1 - .L_0)
	.align		4
.L_0:
        /*0004*/ 	.word	index@(_Z12mandelKernelffffiPiiii)
        /*0008*/ 	.word	0x00000010


	//----- nvinfo : EIATTR_FRAME_SIZE
	.align		4
.L_1:
        /*000c*/ 	.byte	0x04, 0x11
        /*000e*/ 	.short	(.L_3 - .L_2)
	.align		4
.L_2:
        /*0010*/ 	.word	index@(_Z12mandelKernelffffiPiiii)
        /*0014*/ 	.word	0x00000000


	//----- nvinfo : EIATTR_MIN_STACK_SIZE
	.align		4
.L_3:
        /*0018*/ 	.byte	0x04, 0x12
        /*001a*/ 	.short	(.L_5 - .L_4)
	.align		4
.L_4:
        /*001c*/ 	.word	index@(_Z12mandelKernelffffiPiiii)
        /*0020*/ 	.word	0x00000000
.L_5:


//--------------------- .nv.compat                --------------------------
	.section	.nv.compat,"",@"SHT_CUDA_COMPAT_INFO"
	.align	4
        /*0000*/ 	.byte	0x02, 0x09, 0x00, 0x00, 0x02, 0x02, 0x01, 0x00, 0x02, 0x05, 0x05, 0x00, 0x03, 0x07, 0x01, 0x01
        /*0010*/ 	.byte	0x02, 0x03, 0x00, 0x00, 0x02, 0x06, 0x01, 0x00, 0x04, 0x0b, 0x08, 0x00, 0x01, 0x00, 0x00, 0x00
        /*0020*/ 	.byte	0x00, 0x00, 0x00, 0x00


//--------------------- .nv.info._Z12mandelKernelffffiPiiii --------------------------
	.section	.nv.info._Z12mandelKernelffffiPiiii,"",@"SHT_CUDA_INFO"
	.sectionflags	@""
	.align	4


	//----- nvinfo : EIATTR_CUDA_API_VERSION
	.align		4
        /*0000*/ 	.byte	0x04, 0x37
        /*0002*/ 	.short	(.L_7 - .L_6)
.L_6:
        /*0004*/ 	.word	0x00000082


	//----- nvinfo : EIATTR_KPARAM_INFO
	.align		4
.L_7:
        /*0008*/ 	.byte	0x04, 0x17
        /*000a*/ 	.short	(.L_9 - .L_8)
.L_8:
        /*000c*/ 	.word	0x00000000
        /*0010*/ 	.short	0x0008
        /*0012*/ 	.short	0x0028
        /*0014*/ 	.byte	0x00, 0xf0, 0x11, 0x00


	//----- nvinfo : EIATTR_KPARAM_INFO
	.align		4
.L_9:
        /*0018*/ 	.byte	0x04, 0x17
        /*001a*/ 	.short	(.L_11 - .L_10)
.L_10:
        /*001c*/ 	.word	0x00000000
        /*0020*/ 	.short	0x0007
        /*0022*/ 	.short	0x0024
        /*0024*/ 	.byte	0x00, 0xf0, 0x11, 0x00


	//----- nvinfo : EIATTR_KPARAM_INFO
	.align		4
.L_11:
        /*0028*/ 	.byte	0x04, 0x17
        /*002a*/ 	.short	(.L_13 - .L_12)
.L_12:
        /*002c*/ 	.word	0x00000000
        /*0030*/ 	.short	0x0006
        /*0032*/ 	.short	0x0020
        /*0034*/ 	.byte	0x00, 0xf0, 0x11, 0x00


	//----- nvinfo : EIATTR_KPARAM_INFO
	.align		4
.L_13:
        /*0038*/ 	.byte	0x04, 0x17
        /*003a*/ 	.short	(.L_15 - .L_14)
.L_14:
        /*003c*/ 	.word	0x00000000
        /*0040*/ 	.short	0x0005
        /*0042*/ 	.short	0x0018
        /*0044*/ 	.byte	0x00, 0xf5, 0x21, 0x00


	//----- nvinfo : EIATTR_KPARAM_INFO
	.align		4
.L_15:
        /*0048*/ 	.byte	0x04, 0x17
        /*004a*/ 	.short	(.L_17 - .L_16)
.L_16:
        /*004c*/ 	.word	0x00000000
        /*0050*/ 	.short	0x0004
        /*0052*/ 	.short	0x0010
        /*0054*/ 	.byte	0x00, 0xf0, 0x11, 0x00


	//----- nvinfo : EIATTR_KPARAM_INFO
	.align		4
.L_17:
        /*0058*/ 	.byte	0x04, 0x17
        /*005a*/ 	.short	(.L_19 - .L_18)
.L_18:
        /*005c*/ 	.word	0x00000000
        /*0060*/ 	.short	0x0003
        /*0062*/ 	.short	0x000c
        /*0064*/ 	.byte	0x00, 0xf0, 0x11, 0x00


	//----- nvinfo : EIATTR_KPARAM_INFO
	.align		4
.L_19:
        /*0068*/ 	.byte	0x04, 0x17
        /*006a*/ 	.short	(.L_21 - .L_20)
.L_20:
        /*006c*/ 	.word	0x00000000
        /*0070*/ 	.short	0x0002
        /*0072*/ 	.short	0x0008
        /*0074*/ 	.byte	0x00, 0xf0, 0x11, 0x00


	//----- nvinfo : EIATTR_KPARAM_INFO
	.align		4
.L_21:
        /*0078*/ 	.byte	0x04, 0x17
        /*007a*/ 	.short	(.L_23 - .L_22)
.L_22:
        /*007c*/ 	.word	0x00000000
        /*0080*/ 	.short	0x0001
        /*0082*/ 	.short	0x0004
        /*0084*/ 	.byte	0x00, 0xf0, 0x11, 0x00


	//----- nvinfo : EIATTR_KPARAM_INFO
	.align		4
.L_23:
        /*0088*/ 	.byte	0x04, 0x17
        /*008a*/ 	.short	(.L_25 - .L_24)
.L_24:
        /*008c*/ 	.word	0x00000000
        /*0090*/ 	.short	0x0000
        /*0092*/ 	.short	0x0000
        /*0094*/ 	.byte	0x00, 0xf0, 0x11, 0x00


	//----- nvinfo : EIATTR_SPARSE_MMA_MASK
	.align		4
.L_25:
        /*0098*/ 	.byte	0x03, 0x50
        /*009a*/ 	.short	0x0000


	//----- nvinfo : EIATTR_MAXREG_COUNT
	.align		4
        /*009c*/ 	.byte	0x03, 0x1b
        /*009e*/ 	.short	0x00ff


	//----- nvinfo : EIATTR_MERCURY_ISA_VERSION
	.align		4
        /*00a0*/ 	.byte	0x03, 0x5f
        /*00a2*/ 	.short	0x0101


	//----- nvinfo : EIATTR_VRC_CTA_INIT_COUNT
	.align		4
        /*00a4*/ 	.byte	0x02, 0x4a
	.zero		1
	.zero		1


	//----- nvinfo : EIATTR_EXIT_INSTR_OFFSETS
	.align		4
        /*00a8*/ 	.byte	0x04, 0x1c
        /*00aa*/ 	.short	(.L_27 - .L_26)


	//   ....[0]....
.L_26:
        /*00ac*/ 	.word	0x000002d0


	//----- nvinfo : EIATTR_CRS_STACK_SIZE
	.align		4
.L_27:
        /*00b0*/ 	.byte	0x04, 0x1e
        /*00b2*/ 	.short	(.L_29 - .L_28)
.L_28:
        /*00b4*/ 	.word	0x00000000


	//----- nvinfo : EIATTR_CBANK_PARAM_SIZE
	.align		4
.L_29:
        /*00b8*/ 	.byte	0x03, 0x19
        /*00ba*/ 	.short	0x002c


	//----- nvinfo : EIATTR_PARAM_CBANK
	.align		4
        /*00bc*/ 	.byte	0x04, 0x0a
        /*00be*/ 	.short	(.L_31 - .L_30)
	.align		4
.L_30:
        /*00c0*/ 	.word	index@(.nv.constant0._Z12mandelKernelffffiPiiii)
        /*00c4*/ 	.short	0x0380
        /*00c6*/ 	.short	0x002c


	//----- nvinfo : EIATTR_SW_WAR
	.align		4
.L_31:
        /*00c8*/ 	.byte	0x04, 0x36
        /*00ca*/ 	.short	(.L_33 - .L_32)
.L_32:
        /*00cc*/ 	.word	0x00000008
.L_33:


//--------------------- .nv.callgraph             --------------------------
	.section	.nv.callgraph,"",@"SHT_CUDA_CALLGRAPH"
	.align	4
	.sectionentsize	8
	.align		4
        /*0000*/ 	.word	0x00000000
	.align		4
        /*0004*/ 	.word	0xffffffff
	.align		4
        /*0008*/ 	.word	0x00000000
	.align		4
        /*000c*/ 	.word	0xfffffffe
	.align		4
        /*0010*/ 	.word	0x00000000
	.align		4
        /*0014*/ 	.word	0xfffffffd
	.align		4
        /*0018*/ 	.word	0x00000000
	.align		4
        /*001c*/ 	.word	0xfffffffc


//--------------------- .text._Z12mandelKernelffffiPiiii --------------------------
	.section	.text._Z12mandelKernelffffiPiiii,"ax",@progbits
	.align	128
        .global         _Z12mandelKernelffffiPiiii
        .type           _Z12mandelKernelffffiPiiii,@function
        .size           _Z12mandelKernelffffiPiiii,(.L_x_4 - _Z12mandelKernelffffiPiiii)
        .other          _Z12mandelKernelffffiPiiii,@"STO_CUDA_ENTRY STV_DEFAULT"
_Z12mandelKernelffffiPiiii:
.text._Z12mandelKernelffffiPiiii:
[----:B------:R-:W-:Y:S01]  /*0000*/  LDC R1, c[0x0][0x37c] ;  /* 0x0000df00ff017b82 */ /* 0x000fe20000000800 */
[----:B------:R-:W0:Y:S07]  /*0010*/  S2R R2, SR_TID.Y ;  /* 0x0000000000027919 */ /* 0x000e2e0000002200 */
[----:B------:R-:W1:Y:S01]  /*0020*/  LDC R0, c[0x0][0x360] ;  /* 0x0000d800ff007b82 */ /* 0x000e620000000800 */
[----:B------:R-:W2:Y:S01]  /*0030*/  LDCU UR6, c[0x0][0x390] ;  /* 0x00007200ff0677ac */ /* 0x000ea20008000800 */
[----:B------:R-:W1:Y:S06]  /*0040*/  S2R R3, SR_TID.X ;  /* 0x0000000000037919 */ /* 0x000e6c0000002100 */
[----:B------:R-:W0:Y:S08]  /*0050*/  S2UR UR5, SR_CTAID.Y ;  /* 0x00000000000579c3 */ /* 0x000e300000002600 */
[----:B------:R-:W0:Y:S01]  /*0060*/  LDC R5, c[0x0][0x364] ;  /* 0x0000d900ff057b82 */ /* 0x000e220000000800 */
[----:B--2---:R-:W-:-:S07]  /*0070*/  UISETP.GE.AND UP0, UPT, UR6, 0x1, UPT ;  /* 0x000000010600788c */ /* 0x004fce000bf06270 */
[----:B------:R-:W1:Y:S08]  /*0080*/  S2UR UR4, SR_CTAID.X ;  /* 0x00000000000479c3 */ /* 0x000e700000002500 */
[----:B------:R-:W2:Y:S08]  /*0090*/  LDC.64 R8, c[0x0][0x380] ;  /* 0x0000e000ff087b82 */ /* 0x000eb00000000a00 */
[----:B------:R-:W2:Y:S01]  /*00a0*/  LDC.64 R6, c[0x0][0x388] ;  /* 0x0000e200ff067b82 */ /* 0x000ea20000000a00 */
[----:B0-----:R-:W-:-:S05]  /*00b0*/  IMAD R5, R5, UR5, R2 ;  /* 0x0000000505057c24 */ /* 0x001fca000f8e0202 */
[----:B------:R-:W-:Y:S01]  /*00c0*/  I2FP.F32.U32 R2, R5 ;  /* 0x0000000500027245 */ /* 0x000fe20000201000 */
[----:B-1----:R-:W-:Y:S01]  /*00d0*/  IMAD R0, R0, UR4, R3 ;  /* 0x0000000400007c24 */ /* 0x002fe2000f8e0203 */
[----:B------:R-:W0:Y:S04]  /*00e0*/  LDCU.64 UR4, c[0x0][0x358] ;  /* 0x00006b00ff0477ac */ /* 0x000e280008000a00 */
[----:B------:R-:W-:Y:S01]  /*00f0*/  I2FP.F32.S32 R3, R0 ;  /* 0x0000000000037245 */ /* 0x000fe20000201400 */
[----:B--2---:R-:W-:Y:S01]  /*0100*/  FFMA R2, R2, R7, R9 ;  /* 0x0000000702027223 */ /* 0x004fe20000000009 */
[----:B------:R-:W-:-:S03]  /*0110*/  HFMA2 R7, -RZ, RZ, 0, 0 ;  /* 0x00000000ff077431 */ /* 0x000fc600000001ff */
[----:B------:R-:W-:Y:S01]  /*0120*/  FFMA R3, R3, R6, R8 ;  /* 0x0000000603037223 */ /* 0x000fe20000000008 */
[----:B0-----:R-:W-:Y:S06]  /*0130*/  BRA.U !UP0, `(.L_x_0) ;  /* 0x0000000108507547 */ /* 0x001fec000b800000 */
[----:B------:R-:W-:Y:S01]  /*0140*/  BSSY.RECONVERGENT B0, `(.L_x_0) ;  /* 0x0000013000007945 */ /* 0x000fe20003800200 */
[----:B------:R-:W-:Y:S01]  /*0150*/  MOV R7, RZ ;  /* 0x000000ff00077202 */ /* 0x000fe20000000f00 */
[----:B------:R-:W0:Y:S01]  /*0160*/  LDCU UR7, c[0x0][0x390] ;  /* 0x00007200ff0777ac */ /* 0x000e220008000800 */
[----:B------:R-:W-:Y:S02]  /*0170*/  MOV R9, R2 ;  /* 0x0000000200097202 */ /* 0x000fe40000000f00 */
[----:B------:R-:W-:Y:S01]  /*0180*/  MOV R4, R3 ;  /* 0x0000000300047202 */ /* 0x000fe20000000f00 */
[----:B------:R-:W1:Y:S06]  /*0190*/  LDCU UR8, c[0x0][0x390] ;  /* 0x00007200ff0877ac */ /* 0x000e6c0008000800 */
.L_x_2:
[----:B------:R-:W-:Y:S01]  /*01a0*/  FMUL R6, R4, R4 ;  /* 0x0000000404067220 */ /* 0x000fe20000400000 */
[----:B------:R-:W-:-:S04]  /*01b0*/  FMUL R13, R9, R9 ;  /* 0x00000009090d7220 */ /* 0x000fc80000400000 */
[----:B------:R-:W-:-:S05]  /*01c0*/  FADD R8, R6, R13 ;  /* 0x0000000d06087221 */ /* 0x000fca0000000000 */
[----:B------:R-:W-:-:S13]  /*01d0*/  FSETP.GT.AND P0, PT, R8, 4, PT ;  /* 0x408000000800780b */ /* 0x000fda0003f04000 */
[----:B------:R-:W-:Y:S05]  /*01e0*/  @P0 BRA `(.L_x_1) ;  /* 0x0000000000200947 */ /* 0x000fea0003800000 */
[----:B------:R-:W-:Y:S01]  /*01f0*/  IADD3 R7, PT, PT, R7, 0x1, RZ ;  /* 0x0000000107077810 */ /* 0x000fe20007ffe0ff */
[----:B------:R-:W-:Y:S01]  /*0200*/  FADD R11, R4, R4 ;  /* 0x00000004040b7221 */ /* 0x000fe20000000000 */
[----:B------:R-:W-:Y:S02]  /*0210*/  FADD R4, R6, -R13 ;  /* 0x8000000d06047221 */ /* 0x000fe40000000000 */
[----:B-1----:R-:W-:Y:S01]  /*0220*/  ISETP.NE.AND P0, PT, R7, UR8, PT ;  /* 0x0000000807007c0c */ /* 0x002fe2000bf05270 */
[----:B------:R-:W-:Y:S01]  /*0230*/  FFMA R9, R11, R9, R2 ;  /* 0x000000090b097223 */ /* 0x000fe20000000002 */
[----:B------:R-:W-:-:S11]  /*0240*/  FADD R4, R3, R4 ;  /* 0x0000000403047221 */ /* 0x000fd60000000000 */
[----:B------:R-:W-:Y:S05]  /*0250*/  @P0 BRA `(.L_x_2) ;  /* 0xfffffffc00d00947 */ /* 0x000fea000383ffff */
[----:B0-----:R-:W-:-:S07]  /*0260*/  MOV R7, UR7 ;  /* 0x0000000700077c02 */ /* 0x001fce0008000f00 */
.L_x_1:
[----:B01----:R-:W-:Y:S05]  /*0270*/  BSYNC.RECONVERGENT B0 ;  /* 0x0000000000007941 */ /* 0x003fea0003800200 */
.L_x_0:
[----:B------:R-:W0:Y:S01]  /*0280*/  LDC.64 R2, c[0x0][0x398] ;  /* 0x0000e600ff027b82 */ /* 0x000e220000000a00 */
[----:B------:R-:W1:Y:S02]  /*0290*/  LDCU UR6, c[0x0][0x3a8] ;  /* 0x00007500ff0677ac */ /* 0x000e640008000800 */
[----:B-1----:R-:W-:-:S04]  /*02a0*/  IMAD R5, R5, UR6, R0 ;  /* 0x0000000605057c24 */ /* 0x002fc8000f8e0200 */
[----:B0-----:R-:W-:-:S05]  /*02b0*/  IMAD.WIDE R2, R5, 0x4, R2 ;  /* 0x0000000405027825 */ /* 0x001fca00078e0202 */
[----:B------:R-:W-:Y:S01]  /*02c0*/  STG.E desc[UR4][R2.64], R7 ;  /* 0x0000000702007986 */ /* 0x000fe2000c101904 */
[----:B------:R-:W-:Y:S05]  /*02d0*/  EXIT ;  /* 0x000000000000794d */ /* 0x000fea0003800000 */
.L_x_3:
[----:B------:R-:W-:-:S00]  /*02e0*/  BRA `(.L_x_3) ;  /* 0xfffffffc00fc7947 */ /* 0x000fc0000383ffff */
[----:B------:R-:W-:-:S00]  /*02f0*/  NOP ;  /* 0x0000000000007918 */ /* 0x000fc00000000000 */
        /* <DEDUP_REMOVED lines=8> */
.L_x_4:


//--------------------- .nv.shared.reserved.0     --------------------------
	.section	.nv.shared.reserved.0,"aw",@nobits
	.weak		__nv_reservedSMEM_offset_0_alias
	.size		__nv_reservedSMEM_offset_0_alias, 0, 64
	.other		__nv_reservedSMEM_offset_0_alias,@"STO_CUDA_RESERVED_SHARED STV_DEFAULT"
__nv_reservedSMEM_offset_0_alias:
	.zero		0
	.zero		64


//--------------------- .nv.constant0._Z12mandelKernelffffiPiiii --------------------------
	.section	.nv.constant0._Z12mandelKernelffffiPiiii,"a",@progbits
	.sectionflags	@""
	.align	4
.nv.constant0._Z12mandelKernelffffiPiiii:
	.zero		940


//--------------------- SYMBOLS --------------------------

	.type		.nv.reservedSmem.offset0,@object
	.size		.nv.reservedSmem.offset0,0x4
